//
// Generated by NVIDIA NVVM Compiler
//
// Compiler Build ID: CL-36424714
// Cuda compilation tools, release 13.0, V13.0.88
// Based on NVVM 20.0.0
//

.version 9.0
.target sm_100
.address_size 64

	// .globl	_Z15print_threadIdsv
.extern .func  (.param .b32 func_retval0) vprintf
(
	.param .b64 vprintf_param_0,
	.param .b64 vprintf_param_1
)
;
.global .align 1 .b8 $str[50] = {116, 104, 114, 101, 97, 100, 73, 100, 120, 46, 120, 58, 32, 37, 100, 44, 32, 116, 104, 114, 101, 97, 100, 73, 100, 120, 46, 121, 58, 32, 37, 100, 44, 32, 116, 104, 114, 101, 97, 100, 73, 100, 120, 46, 122, 58, 37, 100, 10};

.visible .entry _Z15print_threadIdsv()
{
	.local .align 8 .b8 	__local_depot0[16];
	.reg .b64 	%SP;
	.reg .b64 	%SPL;
	.reg .b32 	%r<6>;
	.reg .b64 	%rd<5>;

	mov.u64 	%SPL, __local_depot0;
	cvta.local.u64 	%SP, %SPL;
	add.u64 	%rd1, %SP, 0;
	add.u64 	%rd2, %SPL, 0;
	mov.u32 	%r1, %tid.x;
	mov.u32 	%r2, %tid.y;
	mov.u32 	%r3, %tid.z;
	st.local.v2.u32 	[%rd2], {%r1, %r2};
	st.local.u32 	[%rd2+8], %r3;
	mov.u64 	%rd3, $str;
	cvta.global.u64 	%rd4, %rd3;
	{ // callseq 0, 0
	.param .b64 param0;
	st.param.b64 	[param0], %rd4;
	.param .b64 param1;
	st.param.b64 	[param1], %rd1;
	.param .b32 retval0;
	call.uni (retval0), 
	vprintf, 
	(
	param0, 
	param1
	);
	ld.param.b32 	%r4, [retval0];
	} // callseq 0
	ret;

}


// ===== COMPILED SASS (sm_100) =====

	.target	sm_100

	.elftype	@"ET_EXEC"


//--------------------- .note.nv.tkinfo           --------------------------
	.section	.note.nv.tkinfo,"",@"SHT_NOTE"
	.sectionflags	@"SHF_NOTE_NV_TKINFO"
	.tkinfo
        /*0018*/ 	.word	0x00000002
        /*0030*/ 	.string	""
        /*0030*/ 	.string	"ptxas"
        /*0030*/ 	.string	"Cuda compilation tools, release 13.0, V13.0.88"
        /*0030*/ 	.string	"Build cuda_13.0.r13.0/compiler.36424714_0"
        /*0030*/ 	.string	"-arch sm_100 -m 64 "



//--------------------- .note.nv.cuinfo           --------------------------
	.section	.note.nv.cuinfo,"",@"SHT_NOTE"
	.sectionflags	@"SHF_NOTE_NV_CUINFO"
        /*0018*/ 	.short	0x0002
        /*001a*/ 	.short	0x0064
        /*001c*/ 	.short	0x0082
	.zero		2


//--------------------- .nv.info                  --------------------------
	.section	.nv.info,"",@"SHT_CUDA_INFO"
	.align	4


	//----- nvinfo : EIATTR_REGCOUNT
	.align		4
        /*0000*/ 	.byte	0x04, 0x2f
        /*0002*/ 	.short	(.L_2 - .L_1)
	.align		4
.L_1:
        /*0004*/ 	.word	index@(_Z15print_threadIdsv)
        /*0008*/ 	.word	0x00000018


	//----- nvinfo : EIATTR_FRAME_SIZE
	.align		4
.L_2:
        /*000c*/ 	.byte	0x04, 0x11
        /*000e*/ 	.short	(.L_4 - .L_3)
	.align		4
.L_3:
        /*0010*/ 	.word	index@(_Z15print_threadIdsv)
        /*0014*/ 	.word	0x00000010


	//----- nvinfo : EIATTR_MIN_STACK_SIZE
	.align		4
.L_4:
        /*0018*/ 	.byte	0x04, 0x12
        /*001a*/ 	.short	(.L_6 - .L_5)
	.align		4
.L_5:
        /*001c*/ 	.word	index@(_Z15print_threadIdsv)
        /*0020*/ 	.word	0x00000010
.L_6:


//--------------------- .nv.compat                --------------------------
	.section	.nv.compat,"",@"SHT_CUDA_COMPAT_INFO"
	.align	4
        /*0000*/ 	.byte	0x02, 0x09, 0x00, 0x00, 0x02, 0x02, 0x01, 0x00, 0x02, 0x05, 0x05, 0x00, 0x03, 0x07, 0x01, 0x01
        /*0010*/ 	.byte	0x02, 0x03, 0x00, 0x00, 0x02, 0x06, 0x01, 0x00, 0x04, 0x0b, 0x08, 0x00, 0x09, 0x00, 0x00, 0x00
        /*0020*/ 	.byte	0x00, 0x00, 0x00, 0x00


//--------------------- .nv.info._Z15print_threadIdsv --------------------------
	.section	.nv.info._Z15print_threadIdsv,"",@"SHT_CUDA_INFO"
	.sectionflags	@""
	.align	4


	//----- nvinfo : EIATTR_CUDA_API_VERSION
	.align		4
        /*0000*/ 	.byte	0x04, 0x37
        /*0002*/ 	.short	(.L_8 - .L_7)
.L_7:
        /*0004*/ 	.word	0x00000082


	//----- nvinfo : EIATTR_SPARSE_MMA_MASK
	.align		4
.L_8:
        /*0008*/ 	.byte	0x03, 0x50
        /*000a*/ 	.short	0x0000


	//----- nvinfo : EIATTR_MAXREG_COUNT
	.align		4
        /*000c*/ 	.byte	0x03, 0x1b
        /*000e*/ 	.short	0x00ff


	//----- nvinfo : EIATTR_EXTERNS
	.align		4
        /*0010*/ 	.byte	0x04, 0x0f
        /*0012*/ 	.short	(.L_10 - .L_9)


	//   ....[0]....
	.align		4
.L_9:
        /*0014*/ 	.word	index@(vprintf)


	//----- nvinfo : EIATTR_MERCURY_ISA_VERSION
	.align		4
.L_10:
        /*0018*/ 	.byte	0x03, 0x5f
        /*001a*/ 	.short	0x0101


	//----- nvinfo : EIATTR_VRC_CTA_INIT_COUNT
	.align		4
        /*001c*/ 	.byte	0x02, 0x4a
	.zero		1
	.zero		1


	//----- nvinfo : EIATTR_SYSCALL_OFFSETS
	.align		4
        /*0020*/ 	.byte	0x04, 0x46
        /*0022*/ 	.short	(.L_12 - .L_11)


	//   ....[0]....
.L_11:
        /*0024*/ 	.word	0x00000110


	//----- nvinfo : EIATTR_EXIT_INSTR_OFFSETS
	.align		4
.L_12:
        /*0028*/ 	.byte	0x04, 0x1c
        /*002a*/ 	.short	(.L_14 - .L_13)


	//   ....[0]....
.L_13:
        /*002c*/ 	.word	0x00000120


	//----- nvinfo : EIATTR_SW_WAR
	.align		4
.L_14:
        /*0030*/ 	.byte	0x04, 0x36
        /*0032*/ 	.short	(.L_16 - .L_15)
.L_15:
        /*0034*/ 	.word	0x00000008
.L_16:


//--------------------- .nv.callgraph             --------------------------
	.section	.nv.callgraph,"",@"SHT_CUDA_CALLGRAPH"
	.align	4
	.sectionentsize	8
	.align		4
        /*0000*/ 	.word	0x00000000
	.align		4
        /*0004*/ 	.word	0xffffffff
	.align		4
        /*0008*/ 	.word	index@(_Z15print_threadIdsv)
	.align		4
        /*000c*/ 	.word	index@(vprintf)
	.align		4
        /*0010*/ 	.word	0x00000000
	.align		4
        /*0014*/ 	.word	0xfffffffe
	.align		4
        /*0018*/ 	.word	0x00000000
	.align		4
        /*001c*/ 	.word	0xfffffffd
	.align		4
        /*0020*/ 	.word	0x00000000
	.align		4
        /*0024*/ 	.word	0xfffffffc


//--------------------- .nv.constant4             --------------------------
	.section	.nv.constant4,"a",@progbits
	.align	8
	.align		8
.nv.constant4:
        /*0000*/ 	.dword	vprintf
	.align		8
        /*0008*/ 	.dword	$str


//--------------------- .text._Z15print_threadIdsv --------------------------
	.section	.text._Z15print_threadIdsv,"ax",@progbits
	.align	128
        .global         _Z15print_threadIdsv
        .type           _Z15print_threadIdsv,@function
        .size           _Z15print_threadIdsv,(.L_x_2 - _Z15print_threadIdsv)
        .other          _Z15print_threadIdsv,@"STO_CUDA_ENTRY STV_DEFAULT"
_Z15print_threadIdsv:
.text._Z15print_threadIdsv:
[----:B------:R-:W0:Y:S01]  /*0000*/  LDC R1, c[0x0][0x37c] ;  /* 0x0000df00ff017b82 */ /* 0x000e220000000800 */
[----:B------:R-:W1:Y:S01]  /*0010*/  S2R R8, SR_TID.X ;  /* 0x0000000000087919 */ /* 0x000e620000002100 */
[----:B0-----:R-:W-:Y:S01]  /*0020*/  VIADD R1, R1, 0xfffffff0 ;  /* 0xfffffff001017836 */ /* 0x001fe20000000000 */
[----:B------:R-:W-:Y:S01]  /*0030*/  MOV R0, 0x0 ;  /* 0x0000000000007802 */ /* 0x000fe20000000f00 */
[----:B------:R-:W0:Y:S01]  /*0040*/  LDCU UR4, c[0x0][0x2f8] ;  /* 0x00005f00ff0477ac */ /* 0x000e220008000800 */
[----:B------:R-:W1:Y:S03]  /*0050*/  S2R R9, SR_TID.Y ;  /* 0x0000000000097919 */ /* 0x000e660000002200 */
[----:B------:R2:W3:Y:S01]  /*0060*/  LDC.64 R2, c[0x4][R0] ;  /* 0x0100000000027b82 */ /* 0x0004e20000000a00 */
[----:B------:R-:W4:Y:S01]  /*0070*/  LDCU.64 UR6, c[0x4][0x8] ;  /* 0x01000100ff0677ac */ /* 0x000f220008000a00 */
[----:B------:R-:W5:Y:S01]  /*0080*/  S2R R10, SR_TID.Z ;  /* 0x00000000000a7919 */ /* 0x000f620000002300 */
[----:B------:R-:W2:Y:S01]  /*0090*/  LDCU UR5, c[0x0][0x2fc] ;  /* 0x00005f80ff0577ac */ /* 0x000ea20008000800 */
[----:B0-----:R-:W-:Y:S01]  /*00a0*/  IADD3 R6, P0, PT, R1, UR4, RZ ;  /* 0x0000000401067c10 */ /* 0x001fe2000ff1e0ff */
[----:B----4-:R-:W-:Y:S01]  /*00b0*/  IMAD.U32 R4, RZ, RZ, UR6 ;  /* 0x00000006ff047e24 */ /* 0x010fe2000f8e00ff */
[----:B------:R-:W-:-:S03]  /*00c0*/  MOV R5, UR7 ;  /* 0x0000000700057c02 */ /* 0x000fc60008000f00 */
[----:B--2---:R-:W-:Y:S01]  /*00d0*/  IMAD.X R7, RZ, RZ, UR5, P0 ;  /* 0x00000005ff077e24 */ /* 0x004fe200080e06ff */
[----:B-1----:R0:W-:Y:S04]  /*00e0*/  STL.64 [R1], R8 ;  /* 0x0000000801007387 */ /* 0x0021e80000100a00 */
[----:B-----5:R0:W-:Y:S03]  /*00f0*/  STL [R1+0x8], R10 ;  /* 0x0000080a01007387 */ /* 0x0201e60000100800 */
[----:B------:R-:W-:-:S07]  /*0100*/  LEPC R20, `(.L_x_0) ;  /* 0x000000001014794e */ /* 0x000fce0000000000 */
[----:B0--3--:R-:W-:Y:S05]  /*0110*/  CALL.ABS.NOINC R2 ;  /* 0x0000000002007343 */ /* 0x009fea0003c00000 */
.L_x_0:
[----:B------:R-:W-:Y:S05]  /*0120*/  EXIT ;  /* 0x000000000000794d */ /* 0x000fea0003800000 */
.L_x_1:
[----:B------:R-:W-:-:S00]  /*0130*/  BRA `(.L_x_1) ;  /* 0xfffffffc00fc7947 */ /* 0x000fc0000383ffff */
[----:B------:R-:W-:-:S00]  /*0140*/  NOP ;  /* 0x0000000000007918 */ /* 0x000fc00000000000 */
        /* <DEDUP_REMOVED lines=11> */
.L_x_2:


//--------------------- .nv.global.init           --------------------------
	.section	.nv.global.init,"aw",@progbits
.nv.global.init:
	.type		$str,@object
	.size		$str,(.L_0 - $str)
$str:
        /*0000*/ 	.byte	0x74, 0x68, 0x72, 0x65, 0x61, 0x64, 0x49, 0x64, 0x78, 0x2e, 0x78, 0x3a, 0x20, 0x25, 0x64, 0x2c
        /*0010*/ 	.byte	0x20, 0x74, 0x68, 0x72, 0x65, 0x61, 0x64, 0x49, 0x64, 0x78, 0x2e, 0x79, 0x3a, 0x20, 0x25, 0x64
        /*0020*/ 	.byte	0x2c, 0x20, 0x74, 0x68, 0x72, 0x65, 0x61, 0x64, 0x49, 0x64, 0x78, 0x2e, 0x7a, 0x3a, 0x25, 0x64
        /*0030*/ 	.byte	0x0a, 0x00
.L_0:


//--------------------- .nv.shared.reserved.0     --------------------------
	.section	.nv.shared.reserved.0,"aw",@nobits
	.weak		__nv_reservedSMEM_offset_0_alias
	.size		__nv_reservedSMEM_offset_0_alias, 0, 64
	.other		__nv_reservedSMEM_offset_0_alias,@"STO_CUDA_RESERVED_SHARED STV_DEFAULT"
__nv_reservedSMEM_offset_0_alias:
	.zero		0
	.zero		64


//--------------------- .nv.constant0._Z15print_threadIdsv --------------------------
	.section	.nv.constant0._Z15print_threadIdsv,"a",@progbits
	.sectionflags	@""
	.align	4
.nv.constant0._Z15print_threadIdsv:
	.zero		896


//--------------------- SYMBOLS --------------------------

	.type		.nv.reservedSmem.offset0,@object
	.size		.nv.reservedSmem.offset0,0x4
	.type		vprintf,@function
